	.headerflags	@"EF_CUDA_TEXMODE_UNIFIED EF_CUDA_64BIT_ADDRESS EF_CUDA_ACCELERATORS EF_CUDA_SM90 EF_CUDA_VIRTUAL_SM(EF_CUDA_SM90)"
	.elftype	@"ET_EXEC"


//--------------------- .nv.info                  --------------------------
	.section	.nv.info,"",@"SHT_CUDA_INFO"
	.align	4


	//----- nvinfo : EIATTR_REGCOUNT
	.align		4
        /*0000*/ 	.byte	0x04, 0x2f
        /*0002*/ 	.short	(.L_1 - .L_0)
	.align		4
.L_0:
        /*0004*/ 	.word	index@(triton_poi_fused_add_mul_7)
        /*0008*/ 	.word	0x0000000e


	//----- nvinfo : EIATTR_MIN_STACK_SIZE
	.align		4
.L_1:
        /*000c*/ 	.byte	0x04, 0x12
        /*000e*/ 	.short	(.L_3 - .L_2)
	.align		4
.L_2:
        /*0010*/ 	.word	index@(triton_poi_fused_add_mul_7)
        /*0014*/ 	.word	0x00000000


	//----- nvinfo : EIATTR_FRAME_SIZE
	.align		4
.L_3:
        /*0018*/ 	.byte	0x04, 0x11
        /*001a*/ 	.short	(.L_5 - .L_4)
	.align		4
.L_4:
        /*001c*/ 	.word	index@(triton_poi_fused_add_mul_7)
        /*0020*/ 	.word	0x00000000


	//----- nvinfo : EIATTR_MIN_STACK_SIZE
	.align		4
.L_5:
        /*0024*/ 	.byte	0x04, 0x12
        /*0026*/ 	.short	(.L_7 - .L_6)
	.align		4
.L_6:
        /*0028*/ 	.word	index@(triton_poi_fused_add_mul_7)
        /*002c*/ 	.word	0x00000000
.L_7:


//--------------------- .nv.info.triton_poi_fused_add_mul_7 --------------------------
	.section	.nv.info.triton_poi_fused_add_mul_7,"",@"SHT_CUDA_INFO"
	.sectionflags	@""
	.align	4


	//----- nvinfo : EIATTR_CUDA_API_VERSION
	.align		4
        /*0000*/ 	.byte	0x04, 0x37
        /*0002*/ 	.short	(.L_9 - .L_8)
.L_8:
        /*0004*/ 	.word	0x0000007c


	//----- nvinfo : EIATTR_KPARAM_INFO
	.align		4
.L_9:
        /*0008*/ 	.byte	0x04, 0x17
        /*000a*/ 	.short	(.L_11 - .L_10)
.L_10:
        /*000c*/ 	.word	0x00000000
        /*0010*/ 	.short	0x0002
        /*0012*/ 	.short	0x0010
        /*0014*/ 	.byte	0x00, 0xf0, 0x11, 0x00


	//----- nvinfo : EIATTR_KPARAM_INFO
	.align		4
.L_11:
        /*0018*/ 	.byte	0x04, 0x17
        /*001a*/ 	.short	(.L_13 - .L_12)
.L_12:
        /*001c*/ 	.word	0x00000000
        /*0020*/ 	.short	0x0001
        /*0022*/ 	.short	0x0008
        /*0024*/ 	.byte	0x00, 0xf4, 0x21, 0x00


	//----- nvinfo : EIATTR_KPARAM_INFO
	.align		4
.L_13:
        /*0028*/ 	.byte	0x04, 0x17
        /*002a*/ 	.short	(.L_15 - .L_14)
.L_14:
        /*002c*/ 	.word	0x00000000
        /*0030*/ 	.short	0x0000
        /*0032*/ 	.short	0x0000
        /*0034*/ 	.byte	0x00, 0xf4, 0x21, 0x00


	//----- nvinfo : EIATTR_SPARSE_MMA_MASK
	.align		4
.L_15:
        /*0038*/ 	.byte	0x03, 0x50
        /*003a*/ 	.short	0x0000


	//----- nvinfo : EIATTR_MAXREG_COUNT
	.align		4
        /*003c*/ 	.byte	0x03, 0x1b
        /*003e*/ 	.short	0x00ff


	//----- nvinfo : EIATTR_EXIT_INSTR_OFFSETS
	.align		4
        /*0040*/ 	.byte	0x04, 0x1c
        /*0042*/ 	.short	(.L_17 - .L_16)


	//   ....[0]....
.L_16:
        /*0044*/ 	.word	0x00000180


	//   ....[1]....
        /*0048*/ 	.word	0x000001b0


	//----- nvinfo : EIATTR_REQNTID
	.align		4
.L_17:
        /*004c*/ 	.byte	0x04, 0x10
        /*004e*/ 	.short	(.L_19 - .L_18)
.L_18:
        /*0050*/ 	.word	0x00000080
        /*0054*/ 	.word	0x00000001
        /*0058*/ 	.word	0x00000001


	//----- nvinfo : EIATTR_CBANK_PARAM_SIZE
	.align		4
.L_19:
        /*005c*/ 	.byte	0x03, 0x19
        /*005e*/ 	.short	0x0014


	//----- nvinfo : EIATTR_PARAM_CBANK
	.align		4
        /*0060*/ 	.byte	0x04, 0x0a
        /*0062*/ 	.short	(.L_21 - .L_20)
	.align		4
.L_20:
        /*0064*/ 	.word	index@(.nv.constant0.triton_poi_fused_add_mul_7)
        /*0068*/ 	.short	0x0210
        /*006a*/ 	.short	0x0014


	//----- nvinfo : EIATTR_SW_WAR
	.align		4
.L_21:
        /*006c*/ 	.byte	0x04, 0x36
        /*006e*/ 	.short	(.L_23 - .L_22)
.L_22:
        /*0070*/ 	.word	0x00000008
.L_23:


//--------------------- .nv.callgraph             --------------------------
	.section	.nv.callgraph,"",@"SHT_CUDA_CALLGRAPH"
	.align	4
	.sectionentsize	8
	.align		4
        /*0000*/ 	.word	0x00000000
	.align		4
        /*0004*/ 	.word	0xffffffff
	.align		4
        /*0008*/ 	.word	0x00000000
	.align		4
        /*000c*/ 	.word	0xfffffffe
	.align		4
        /*0010*/ 	.word	0x00000000
	.align		4
        /*0014*/ 	.word	0xfffffffd
	.align		4
        /*0018*/ 	.word	0x00000000
	.align		4
        /*001c*/ 	.word	0xfffffffc


//--------------------- .text.triton_poi_fused_add_mul_7 --------------------------
	.section	.text.triton_poi_fused_add_mul_7,"ax",@progbits
	.align	128
        .global         triton_poi_fused_add_mul_7
        .type           triton_poi_fused_add_mul_7,@function
        .size           triton_poi_fused_add_mul_7,(.L_x_1 - triton_poi_fused_add_mul_7)
        .other          triton_poi_fused_add_mul_7,@"STO_CUDA_ENTRY STV_DEFAULT"
triton_poi_fused_add_mul_7:
.text.triton_poi_fused_add_mul_7:
[----:B------:R-:W0:Y:S02]  /*0000*/  LDC R1, c[0x0][0x28] ;  /* 0x00000a00ff017b82 */ /* 0x000e240000000800 */
[----:B------:R-:W1:Y:S01]  /*0010*/  S2R R0, SR_TID.X ;  /* 0x0000000000007919 */ /* 0x000e620000002100 */
[----:B------:R-:W2:Y:S01]  /*0020*/  LDC.64 R4, c[0x0][0x210] ;  /* 0x00008400ff047b82 */ /* 0x000ea20000000a00 */
[----:B------:R-:W-:Y:S01]  /*0030*/  IMAD.MOV.U32 R11, RZ, RZ, RZ ;  /* 0x000000ffff0b7224 */ /* 0x000fe200078e00ff */
[----:B------:R-:W-:Y:S01]  /*0040*/  ULDC.64 UR4, c[0x0][0x208] ;  /* 0x0000820000047ab9 */ /* 0x000fe20000000a00 */
[----:B------:R-:W3:Y:S01]  /*0050*/  S2R R9, SR_CTAID.X ;  /* 0x0000000000097919 */ /* 0x000ee20000002500 */
[----:B-1----:R-:W-:-:S04]  /*0060*/  LOP3.LUT R0, R0, 0x7f, RZ, 0xc0, !PT ;  /* 0x0000007f00007812 */ /* 0x002fc800078ec0ff */
[----:B---3--:R-:W-:-:S04]  /*0070*/  LEA R9, R9, R0, 0x7 ;  /* 0x0000000009097211 */ /* 0x008fc800078e38ff */
[----:B------:R-:W-:Y:S02]  /*0080*/  SHF.R.S32.HI R0, RZ, 0x1f, R9 ;  /* 0x0000001fff007819 */ /* 0x000fe40000011409 */
[----:B------:R-:W-:Y:S02]  /*0090*/  ISETP.GE.AND P0, PT, R9, 0x200, PT ;  /* 0x000002000900780c */ /* 0x000fe40003f06270 */
[----:B------:R-:W-:-:S04]  /*00a0*/  LEA.HI R0, R0, R9, RZ, 0x7 ;  /* 0x0000000900007211 */ /* 0x000fc800078f38ff */
[----:B------:R-:W-:Y:S02]  /*00b0*/  LOP3.LUT R2, R0, 0xffffff80, RZ, 0xc0, !PT ;  /* 0xffffff8000027812 */ /* 0x000fe400078ec0ff */
[----:B------:R-:W-:Y:S02]  /*00c0*/  SHF.R.S32.HI R0, RZ, 0x7, R0 ;  /* 0x00000007ff007819 */ /* 0x000fe40000011400 */
[----:B------:R-:W-:-:S05]  /*00d0*/  IADD3 R3, R9, -R2, RZ ;  /* 0x8000000209037210 */ /* 0x000fca0007ffe0ff */
[----:B------:R-:W-:Y:S01]  /*00e0*/  IMAD R3, R0, 0x90, R3 ;  /* 0x0000009000037824 */ /* 0x000fe200078e0203 */
[----:B------:R-:W-:-:S03]  /*00f0*/  HFMA2.MMA R0, -RZ, RZ, 0, 0 ;  /* 0x00000000ff007435 */ /* 0x000fc600000001ff */
[C---:B------:R-:W-:Y:S02]  /*0100*/  VIADD R7, R3.reuse, 0x10 ;  /* 0x0000001003077836 */ /* 0x040fe40000000000 */
[----:B--2---:R-:W-:-:S04]  /*0110*/  IMAD.WIDE R2, R3, 0x4, R4 ;  /* 0x0000000403027825 */ /* 0x004fc800078e0204 */
[----:B------:R-:W-:Y:S01]  /*0120*/  IMAD.WIDE R4, R7, 0x4, R4 ;  /* 0x0000000407047825 */ /* 0x000fe200078e0204 */
[----:B------:R-:W2:Y:S01]  /*0130*/  @!P0 LDG.E R0, desc[UR4][R2.64] ;  /* 0x0000000402008981 */ /* 0x000ea2000c1e1900 */
[----:B------:R-:W1:Y:S03]  /*0140*/  LDC.64 R6, c[0x0][0x218] ;  /* 0x00008600ff067b82 */ /* 0x000e660000000a00 */
[----:B------:R-:W2:Y:S01]  /*0150*/  @!P0 LDG.E R11, desc[UR4][R4.64] ;  /* 0x00000004040b8981 */ /* 0x000ea2000c1e1900 */
[----:B-1----:R-:W-:-:S04]  /*0160*/  IMAD.WIDE R6, R9, 0x4, R6 ;  /* 0x0000000409067825 */ /* 0x002fc800078e0206 */
[----:B--2---:R-:W-:Y:S01]  /*0170*/  FADD R0, R11, R0 ;  /* 0x000000000b007221 */ /* 0x004fe20000000000 */
[----:B------:R-:W-:Y:S06]  /*0180*/  @P0 EXIT ;  /* 0x000000000000094d */ /* 0x000fec0003800000 */
[----:B------:R-:W-:-:S05]  /*0190*/  FMUL R3, R0, 0.5 ;  /* 0x3f00000000037820 */ /* 0x000fca0000400000 */
[----:B------:R-:W-:Y:S01]  /*01a0*/  STG.E desc[UR4][R6.64], R3 ;  /* 0x0000000306007986 */ /* 0x000fe2000c101904 */
[----:B------:R-:W-:Y:S05]  /*01b0*/  EXIT ;  /* 0x000000000000794d */ /* 0x000fea0003800000 */
.L_x_0:
[----:B------:R-:W-:-:S00]  /*01c0*/  BRA `(.L_x_0) ;  /* 0xfffffffc00fc7947 */ /* 0x000fc0000383ffff */
[----:B------:R-:W-:-:S00]  /*01d0*/  NOP ;  /* 0x0000000000007918 */ /* 0x000fc00000000000 */
        /* <DEDUP_REMOVED lines=10> */
.L_x_1:


//--------------------- .nv.constant0.triton_poi_fused_add_mul_7 --------------------------
	.section	.nv.constant0.triton_poi_fused_add_mul_7,"a",@progbits
	.sectionflags	@""
	.align	4
.nv.constant0.triton_poi_fused_add_mul_7:
	.zero		548
